	.headerflags	@"EF_CUDA_TEXMODE_UNIFIED EF_CUDA_64BIT_ADDRESS EF_CUDA_ACCELERATORS EF_CUDA_SM90 EF_CUDA_VIRTUAL_SM(EF_CUDA_SM90)"
	.elftype	@"ET_EXEC"


//--------------------- .nv.info                  --------------------------
	.section	.nv.info,"",@"SHT_CUDA_INFO"
	.align	4


	//----- nvinfo : EIATTR_REGCOUNT
	.align		4
        /*0000*/ 	.byte	0x04, 0x2f
        /*0002*/ 	.short	(.L_1 - .L_0)
	.align		4
.L_0:
        /*0004*/ 	.word	index@(triton_poi_fused_2)
        /*0008*/ 	.word	0x0000001e


	//----- nvinfo : EIATTR_MIN_STACK_SIZE
	.align		4
.L_1:
        /*000c*/ 	.byte	0x04, 0x12
        /*000e*/ 	.short	(.L_3 - .L_2)
	.align		4
.L_2:
        /*0010*/ 	.word	index@(triton_poi_fused_2)
        /*0014*/ 	.word	0x00000000


	//----- nvinfo : EIATTR_FRAME_SIZE
	.align		4
.L_3:
        /*0018*/ 	.byte	0x04, 0x11
        /*001a*/ 	.short	(.L_5 - .L_4)
	.align		4
.L_4:
        /*001c*/ 	.word	index@(triton_poi_fused_2)
        /*0020*/ 	.word	0x00000000


	//----- nvinfo : EIATTR_MIN_STACK_SIZE
	.align		4
.L_5:
        /*0024*/ 	.byte	0x04, 0x12
        /*0026*/ 	.short	(.L_7 - .L_6)
	.align		4
.L_6:
        /*0028*/ 	.word	index@(triton_poi_fused_2)
        /*002c*/ 	.word	0x00000000
.L_7:


//--------------------- .nv.info.triton_poi_fused_2 --------------------------
	.section	.nv.info.triton_poi_fused_2,"",@"SHT_CUDA_INFO"
	.sectionflags	@""
	.align	4


	//----- nvinfo : EIATTR_CUDA_API_VERSION
	.align		4
        /*0000*/ 	.byte	0x04, 0x37
        /*0002*/ 	.short	(.L_9 - .L_8)
.L_8:
        /*0004*/ 	.word	0x0000007c


	//----- nvinfo : EIATTR_KPARAM_INFO
	.align		4
.L_9:
        /*0008*/ 	.byte	0x04, 0x17
        /*000a*/ 	.short	(.L_11 - .L_10)
.L_10:
        /*000c*/ 	.word	0x00000000
        /*0010*/ 	.short	0x0003
        /*0012*/ 	.short	0x0014
        /*0014*/ 	.byte	0x00, 0xf0, 0x11, 0x00


	//----- nvinfo : EIATTR_KPARAM_INFO
	.align		4
.L_11:
        /*0018*/ 	.byte	0x04, 0x17
        /*001a*/ 	.short	(.L_13 - .L_12)
.L_12:
        /*001c*/ 	.word	0x00000000
        /*0020*/ 	.short	0x0002
        /*0022*/ 	.short	0x0010
        /*0024*/ 	.byte	0x00, 0xf0, 0x11, 0x00


	//----- nvinfo : EIATTR_KPARAM_INFO
	.align		4
.L_13:
        /*0028*/ 	.byte	0x04, 0x17
        /*002a*/ 	.short	(.L_15 - .L_14)
.L_14:
        /*002c*/ 	.word	0x00000000
        /*0030*/ 	.short	0x0001
        /*0032*/ 	.short	0x0008
        /*0034*/ 	.byte	0x00, 0xf4, 0x21, 0x00


	//----- nvinfo : EIATTR_KPARAM_INFO
	.align		4
.L_15:
        /*0038*/ 	.byte	0x04, 0x17
        /*003a*/ 	.short	(.L_17 - .L_16)
.L_16:
        /*003c*/ 	.word	0x00000000
        /*0040*/ 	.short	0x0000
        /*0042*/ 	.short	0x0000
        /*0044*/ 	.byte	0x00, 0xf4, 0x21, 0x00


	//----- nvinfo : EIATTR_SPARSE_MMA_MASK
	.align		4
.L_17:
        /*0048*/ 	.byte	0x03, 0x50
        /*004a*/ 	.short	0x0000


	//----- nvinfo : EIATTR_MAXREG_COUNT
	.align		4
        /*004c*/ 	.byte	0x03, 0x1b
        /*004e*/ 	.short	0x00ff


	//----- nvinfo : EIATTR_EXIT_INSTR_OFFSETS
	.align		4
        /*0050*/ 	.byte	0x04, 0x1c
        /*0052*/ 	.short	(.L_19 - .L_18)


	//   ....[0]....
.L_18:
        /*0054*/ 	.word	0x000005f0


	//   ....[1]....
        /*0058*/ 	.word	0x00000640


	//----- nvinfo : EIATTR_REQNTID
	.align		4
.L_19:
        /*005c*/ 	.byte	0x04, 0x10
        /*005e*/ 	.short	(.L_21 - .L_20)
.L_20:
        /*0060*/ 	.word	0x00000080
        /*0064*/ 	.word	0x00000001
        /*0068*/ 	.word	0x00000001


	//----- nvinfo : EIATTR_CBANK_PARAM_SIZE
	.align		4
.L_21:
        /*006c*/ 	.byte	0x03, 0x19
        /*006e*/ 	.short	0x0018


	//----- nvinfo : EIATTR_PARAM_CBANK
	.align		4
        /*0070*/ 	.byte	0x04, 0x0a
        /*0072*/ 	.short	(.L_23 - .L_22)
	.align		4
.L_22:
        /*0074*/ 	.word	index@(.nv.constant0.triton_poi_fused_2)
        /*0078*/ 	.short	0x0210
        /*007a*/ 	.short	0x0018


	//----- nvinfo : EIATTR_SW_WAR
	.align		4
.L_23:
        /*007c*/ 	.byte	0x04, 0x36
        /*007e*/ 	.short	(.L_25 - .L_24)
.L_24:
        /*0080*/ 	.word	0x00000008
.L_25:


//--------------------- .nv.callgraph             --------------------------
	.section	.nv.callgraph,"",@"SHT_CUDA_CALLGRAPH"
	.align	4
	.sectionentsize	8
	.align		4
        /*0000*/ 	.word	0x00000000
	.align		4
        /*0004*/ 	.word	0xffffffff
	.align		4
        /*0008*/ 	.word	0x00000000
	.align		4
        /*000c*/ 	.word	0xfffffffe
	.align		4
        /*0010*/ 	.word	0x00000000
	.align		4
        /*0014*/ 	.word	0xfffffffd
	.align		4
        /*0018*/ 	.word	0x00000000
	.align		4
        /*001c*/ 	.word	0xfffffffc


//--------------------- .text.triton_poi_fused_2  --------------------------
	.section	.text.triton_poi_fused_2,"ax",@progbits
	.sectionflags	@"SHF_BARRIERS=1"
	.align	128
        .global         triton_poi_fused_2
        .type           triton_poi_fused_2,@function
        .size           triton_poi_fused_2,(.L_x_1 - triton_poi_fused_2)
        .other          triton_poi_fused_2,@"STO_CUDA_ENTRY STV_DEFAULT"
triton_poi_fused_2:
.text.triton_poi_fused_2:
[----:B------:R-:W0:Y:S01]  /*0000*/  LDC R1, c[0x0][0x28] ;  /* 0x00000a00ff017b82 */ /* 0x000e220000000800 */
[----:B------:R-:W1:Y:S07]  /*0010*/  S2R R0, SR_CTAID.X ;  /* 0x0000000000007919 */ /* 0x000e6e0000002500 */
[----:B------:R-:W2:Y:S01]  /*0020*/  LDC.64 R14, c[0x0][0x210] ;  /* 0x00008400ff0e7b82 */ /* 0x000ea20000000a00 */
[----:B------:R-:W-:Y:S01]  /*0030*/  IMAD.MOV.U32 R19, RZ, RZ, RZ ;  /* 0x000000ffff137224 */ /* 0x000fe200078e00ff */
[----:B------:R-:W-:Y:S01]  /*0040*/  ULDC.64 UR6, c[0x0][0x208] ;  /* 0x0000820000067ab9 */ /* 0x000fe20000000a00 */
[----:B------:R-:W3:Y:S01]  /*0050*/  S2R R21, SR_TID.X ;  /* 0x0000000000157919 */ /* 0x000ee20000002100 */
[----:B------:R-:W4:Y:S01]  /*0060*/  S2R R18, SR_CTAID.Y ;  /* 0x0000000000127919 */ /* 0x000f220000002600 */
[----:B------:R-:W-:-:S02]  /*0070*/  IMAD.MOV.U32 R20, RZ, RZ, RZ ;  /* 0x000000ffff147224 */ /* 0x000fc400078e00ff */
[----:B-1----:R-:W-:Y:S01]  /*0080*/  IMAD.SHL.U32 R0, R0, 0x10, RZ ;  /* 0x0000001000007824 */ /* 0x002fe200078e00ff */
[----:B---3--:R-:W-:-:S04]  /*0090*/  SHF.R.U32.HI R17, RZ, 0x4, R21 ;  /* 0x00000004ff117819 */ /* 0x008fc80000011615 */
[----:B------:R-:W-:Y:S01]  /*00a0*/  LOP3.LUT R6, R0, 0xf, R21, 0xf8, !PT ;  /* 0x0000000f00067812 */ /* 0x000fe200078ef815 */
[----:B----4-:R-:W-:Y:S01]  /*00b0*/  IMAD.SHL.U32 R16, R18, 0x40, RZ ;  /* 0x0000004012107824 */ /* 0x010fe200078e00ff */
[----:B------:R-:W-:Y:S02]  /*00c0*/  SGXT.U32 R17, R17, 0x3 ;  /* 0x000000031111781a */ /* 0x000fe40000000000 */
[----:B------:R-:W-:Y:S02]  /*00d0*/  ISETP.GE.AND P0, PT, R6, 0x9, PT ;  /* 0x000000090600780c */ /* 0x000fe40003f06270 */
[----:B------:R-:W-:Y:S02]  /*00e0*/  LOP3.LUT R2, R16, R17, RZ, 0xfc, !PT ;  /* 0x0000001110027212 */ /* 0x000fe400078efcff */
[----:B------:R-:W-:Y:S02]  /*00f0*/  LOP3.LUT R3, R16, 0x8, R17, 0xfe, !PT ;  /* 0x0000000810037812 */ /* 0x000fe400078efe11 */
[----:B------:R-:W-:Y:S01]  /*0100*/  LOP3.LUT R4, R16, 0x10, R17, 0xfe, !PT ;  /* 0x0000001010047812 */ /* 0x000fe200078efe11 */
[--C-:B------:R-:W-:Y:S01]  /*0110*/  IMAD R27, R2, 0x9, R6.reuse ;  /* 0x00000009021b7824 */ /* 0x100fe200078e0206 */
[----:B------:R-:W-:Y:S01]  /*0120*/  LOP3.LUT R7, R16, 0x18, R17, 0xfe, !PT ;  /* 0x0000001810077812 */ /* 0x000fe200078efe11 */
[--C-:B------:R-:W-:Y:S01]  /*0130*/  IMAD R3, R3, 0x9, R6.reuse ;  /* 0x0000000903037824 */ /* 0x100fe200078e0206 */
[----:B------:R-:W-:Y:S01]  /*0140*/  LOP3.LUT R9, R16, 0x20, R17, 0xfe, !PT ;  /* 0x0000002010097812 */ /* 0x000fe200078efe11 */
[--C-:B------:R-:W-:Y:S01]  /*0150*/  IMAD R5, R4, 0x9, R6.reuse ;  /* 0x0000000904057824 */ /* 0x100fe200078e0206 */
[----:B------:R-:W-:Y:S01]  /*0160*/  LOP3.LUT R11, R16, 0x28, R17, 0xfe, !PT ;  /* 0x00000028100b7812 */ /* 0x000fe200078efe11 */
[----:B------:R-:W-:Y:S01]  /*0170*/  IMAD R7, R7, 0x9, R6 ;  /* 0x0000000907077824 */ /* 0x000fe200078e0206 */
[----:B------:R-:W-:Y:S01]  /*0180*/  LOP3.LUT R13, R16, 0x30, R17, 0xfe, !PT ;  /* 0x00000030100d7812 */ /* 0x000fe200078efe11 */
[----:B--2---:R-:W-:Y:S01]  /*0190*/  IMAD.WIDE R26, R27, 0x4, R14 ;  /* 0x000000041b1a7825 */ /* 0x004fe200078e020e */
[----:B------:R-:W-:-:S03]  /*01a0*/  LOP3.LUT R23, R16, 0x38, R17, 0xfe, !PT ;  /* 0x0000003810177812 */ /* 0x000fc600078efe11 */
[--C-:B------:R-:W-:Y:S01]  /*01b0*/  IMAD R9, R9, 0x9, R6.reuse ;  /* 0x0000000909097824 */ /* 0x100fe200078e0206 */
[----:B------:R1:W2:Y:S01]  /*01c0*/  @!P0 LDG.E.EL R19, desc[UR6][R26.64] ;  /* 0x000000061a138981 */ /* 0x0002a2000c2e1900 */
[--C-:B------:R-:W-:Y:S02]  /*01d0*/  IMAD R11, R11, 0x9, R6.reuse ;  /* 0x000000090b0b7824 */ /* 0x100fe400078e0206 */
[--C-:B------:R-:W-:Y:S02]  /*01e0*/  IMAD R13, R13, 0x9, R6.reuse ;  /* 0x000000090d0d7824 */ /* 0x100fe400078e0206 */
[----:B------:R-:W-:Y:S02]  /*01f0*/  IMAD R23, R23, 0x9, R6 ;  /* 0x0000000917177824 */ /* 0x000fe400078e0206 */
[----:B------:R-:W-:Y:S01]  /*0200*/  IMAD.WIDE R2, R3, 0x4, R14 ;  /* 0x0000000403027825 */ /* 0x000fe200078e020e */
[----:B------:R-:W-:-:S03]  /*0210*/  CS2R R24, SRZ ;  /* 0x0000000000187805 */ /* 0x000fc6000001ff00 */
[--C-:B------:R-:W-:Y:S01]  /*0220*/  IMAD.WIDE R4, R5, 0x4, R14.reuse ;  /* 0x0000000405047825 */ /* 0x100fe200078e020e */
[----:B-1----:R-:W-:Y:S01]  /*0230*/  CS2R R26, SRZ ;  /* 0x00000000001a7805 */ /* 0x002fe2000001ff00 */
[----:B------:R1:W3:Y:S02]  /*0240*/  @!P0 LDG.E.EL R20, desc[UR6][R2.64] ;  /* 0x0000000602148981 */ /* 0x0002e4000c2e1900 */
[----:B------:R-:W-:-:S04]  /*0250*/  IMAD.WIDE R6, R7, 0x4, R14 ;  /* 0x0000000407067825 */ /* 0x000fc800078e020e */
[--C-:B------:R-:W-:Y:S01]  /*0260*/  IMAD.WIDE R8, R9, 0x4, R14.reuse ;  /* 0x0000000409087825 */ /* 0x100fe200078e020e */
[----:B------:R-:W4:Y:S03]  /*0270*/  @!P0 LDG.E.EL R24, desc[UR6][R6.64] ;  /* 0x0000000606188981 */ /* 0x000f26000c2e1900 */
[----:B------:R-:W-:-:S04]  /*0280*/  IMAD.WIDE R10, R11, 0x4, R14 ;  /* 0x000000040b0a7825 */ /* 0x000fc800078e020e */
[--C-:B------:R-:W-:Y:S01]  /*0290*/  IMAD.WIDE R12, R13, 0x4, R14.reuse ;  /* 0x000000040d0c7825 */ /* 0x100fe200078e020e */
[----:B------:R-:W5:Y:S03]  /*02a0*/  @!P0 LDG.E.EL R25, desc[UR6][R10.64] ;  /* 0x000000060a198981 */ /* 0x000f66000c2e1900 */
[----:B------:R-:W-:Y:S01]  /*02b0*/  IMAD.WIDE R14, R23, 0x4, R14 ;  /* 0x00000004170e7825 */ /* 0x000fe200078e020e */
[----:B------:R1:W5:Y:S03]  /*02c0*/  @!P0 LDG.E.EL R27, desc[UR6][R12.64] ;  /* 0x000000060c1b8981 */ /* 0x000366000c2e1900 */
[----:B------:R-:W-:Y:S01]  /*02d0*/  IMAD.MOV.U32 R22, RZ, RZ, RZ ;  /* 0x000000ffff167224 */ /* 0x000fe200078e00ff */
[----:B------:R-:W5:Y:S01]  /*02e0*/  @!P0 LDG.E.EL R26, desc[UR6][R14.64] ;  /* 0x000000060e1a8981 */ /* 0x000f62000c2e1900 */
[----:B------:R-:W-:-:S04]  /*02f0*/  IMAD.MOV.U32 R23, RZ, RZ, RZ ;  /* 0x000000ffff177224 */ /* 0x000fc800078e00ff */
[----:B------:R-:W5:Y:S04]  /*0300*/  @!P0 LDG.E.EL R22, desc[UR6][R4.64] ;  /* 0x0000000604168981 */ /* 0x000f68000c2e1900 */
[----:B------:R1:W5:Y:S01]  /*0310*/  @!P0 LDG.E.EL R23, desc[UR6][R8.64] ;  /* 0x0000000608178981 */ /* 0x000362000c2e1900 */
[----:B------:R-:W1:Y:S02]  /*0320*/  S2UR UR5, SR_CgaCtaId ;  /* 0x00000000000579c3 */ /* 0x000e640000008800 */
[----:B-1----:R-:W-:Y:S01]  /*0330*/  IMAD.SHL.U32 R2, R21, 0x40, RZ ;  /* 0x0000004015027824 */ /* 0x002fe200078e00ff */
[----:B------:R-:W-:-:S04]  /*0340*/  UMOV UR4, 0x400 ;  /* 0x0000040000047882 */ /* 0x000fc80000000000 */
[----:B------:R-:W-:-:S04]  /*0350*/  LOP3.LUT R2, R2, 0x3c0, RZ, 0xc0, !PT ;  /* 0x000003c002027812 */ /* 0x000fc800078ec0ff */
[----:B------:R-:W-:-:S04]  /*0360*/  LOP3.LUT R3, R2, R17, RZ, 0xfc, !PT ;  /* 0x0000001102037212 */ /* 0x000fc800078efcff */
[----:B------:R-:W-:Y:S01]  /*0370*/  LEA.HI R3, R2, R3, RZ, 0x1c ;  /* 0x0000000302037211 */ /* 0x000fe200078fe0ff */
[----:B0-----:R-:W-:-:S06]  /*0380*/  UPRMT UR4, UR5, 0x654, UR4 ;  /* 0x0000065405047896 */ /* 0x001fcc0008000004 */
[----:B------:R-:W-:Y:S02]  /*0390*/  LEA R12, R3, UR4, 0x2 ;  /* 0x00000004030c7c11 */ /* 0x000fe4000f8e10ff */
[----:B------:R-:W-:Y:S01]  /*03a0*/  SHF.R.U32.HI R2, RZ, 0x2, R21 ;  /* 0x00000002ff027819 */ /* 0x000fe20000011615 */
[----:B------:R-:W-:-:S03]  /*03b0*/  IMAD.SHL.U32 R21, R21, 0x4, RZ ;  /* 0x0000000415157824 */ /* 0x000fc600078e00ff */
[----:B------:R-:W-:Y:S02]  /*03c0*/  LOP3.LUT R3, R2, 0x1c, RZ, 0xc0, !PT ;  /* 0x0000001c02037812 */ /* 0x000fe400078ec0ff */
[----:B------:R-:W-:-:S05]  /*03d0*/  LOP3.LUT R8, R21, 0x1fc, RZ, 0xc0, !PT ;  /* 0x000001fc15087812 */ /* 0x000fca00078ec0ff */
[----:B------:R-:W-:-:S05]  /*03e0*/  IMAD.IADD R3, R8, 0x1, R3 ;  /* 0x0000000108037824 */ /* 0x000fca00078e0203 */
[----:B------:R-:W-:Y:S02]  /*03f0*/  LEA R4, R3, UR4, 0x2 ;  /* 0x0000000403047c11 */ /* 0x000fe4000f8e10ff */
[----:B------:R-:W-:Y:S02]  /*0400*/  SHF.R.S32.HI R3, RZ, 0x19, R18 ;  /* 0x00000019ff037819 */ /* 0x000fe40000011412 */
[----:B------:R-:W-:Y:S02]  /*0410*/  LOP3.LUT R16, R16, 0x3c, R21, 0xf8, !PT ;  /* 0x0000003c10107812 */ /* 0x000fe400078ef815 */
[----:B------:R-:W-:-:S04]  /*0420*/  SGXT R3, R3, 0x1 ;  /* 0x000000010303781a */ /* 0x000fc80000000200 */
[----:B------:R-:W-:Y:S02]  /*0430*/  LEA.HI R9, R3, R16, RZ, 0x5 ;  /* 0x0000001003097211 */ /* 0x000fe400078f28ff */
[----:B------:R-:W0:Y:S02]  /*0440*/  LDC.64 R2, c[0x0][0x218] ;  /* 0x00008600ff027b82 */ /* 0x000e240000000a00 */
[----:B------:R-:W-:Y:S02]  /*0450*/  LOP3.LUT R11, R9, 0xffffffe0, RZ, 0xc0, !PT ;  /* 0xffffffe0090b7812 */ /* 0x000fe400078ec0ff */
[----:B------:R-:W-:Y:S02]  /*0460*/  SHF.R.S32.HI R10, RZ, 0x5, R9 ;  /* 0x00000005ff0a7819 */ /* 0x000fe40000011409 */
[----:B------:R-:W-:Y:S01]  /*0470*/  LOP3.LUT R9, R0, R17, RZ, 0xfc, !PT ;  /* 0x0000001100097212 */ /* 0x000fe200078efcff */
[----:B------:R-:W-:Y:S01]  /*0480*/  IMAD.IADD R11, R16, 0x1, -R11 ;  /* 0x00000001100b7824 */ /* 0x000fe200078e0a0b */
[----:B------:R-:W-:-:S02]  /*0490*/  LOP3.LUT R0, R0, 0x8, R17, 0xfe, !PT ;  /* 0x0000000800007812 */ /* 0x000fc400078efe11 */
[----:B------:R-:W-:Y:S01]  /*04a0*/  ISETP.GE.AND P1, PT, R9, 0x9, PT ;  /* 0x000000090900780c */ /* 0x000fe20003f26270 */
[----:B------:R-:W-:Y:S01]  /*04b0*/  IMAD R10, R10, 0x120, R11 ;  /* 0x000001200a0a7824 */ /* 0x000fe200078e020b */
[----:B------:R-:W-:-:S03]  /*04c0*/  ISETP.GE.AND P0, PT, R0, 0x9, PT ;  /* 0x000000090000780c */ /* 0x000fc60003f06270 */
[----:B------:R-:W-:Y:S01]  /*04d0*/  IMAD R9, R9, 0x20, R10 ;  /* 0x0000002009097824 */ /* 0x000fe200078e020a */
[----:B--2---:R-:W-:Y:S04]  /*04e0*/  STS [R12], R19 ;  /* 0x000000130c007388 */ /* 0x004fe80000000800 */
[----:B---3--:R-:W-:Y:S04]  /*04f0*/  STS [R12+0x20], R20 ;  /* 0x000020140c007388 */ /* 0x008fe80000000800 */
[----:B----4-:R-:W-:Y:S04]  /*0500*/  STS [R12+0x60], R24 ;  /* 0x000060180c007388 */ /* 0x010fe80000000800 */
[----:B-----5:R-:W-:Y:S04]  /*0510*/  STS [R12+0xa0], R25 ;  /* 0x0000a0190c007388 */ /* 0x020fe80000000800 */
[----:B------:R-:W-:Y:S04]  /*0520*/  STS [R12+0xc0], R27 ;  /* 0x0000c01b0c007388 */ /* 0x000fe80000000800 */
[----:B------:R-:W-:Y:S04]  /*0530*/  STS [R12+0xe0], R26 ;  /* 0x0000e01a0c007388 */ /* 0x000fe80000000800 */
[----:B------:R-:W-:Y:S04]  /*0540*/  STS [R12+0x40], R22 ;  /* 0x000040160c007388 */ /* 0x000fe80000000800 */
[----:B------:R1:W-:Y:S01]  /*0550*/  STS [R12+0x80], R23 ;  /* 0x000080170c007388 */ /* 0x0003e20000000800 */
[----:B------:R-:W-:Y:S06]  /*0560*/  BAR.SYNC.DEFER_BLOCKING 0x0 ;  /* 0x0000000000007b1d */ /* 0x000fec0000010000 */
[----:B------:R-:W2:Y:S01]  /*0570*/  LDS.128 R4, [R4] ;  /* 0x0000000004047984 */ /* 0x000ea20000000c00 */
[----:B-1----:R-:W-:-:S04]  /*0580*/  LOP3.LUT R12, R8, 0x200, RZ, 0xfc, !PT ;  /* 0x00000200080c7812 */ /* 0x002fc800078efcff */
[----:B------:R-:W-:-:S04]  /*0590*/  SHF.R.U32.HI R12, RZ, 0x4, R12 ;  /* 0x00000004ff0c7819 */ /* 0x000fc8000001160c */
[----:B------:R-:W-:-:S05]  /*05a0*/  LOP3.LUT R11, R12, 0x3c, RZ, 0xc0, !PT ;  /* 0x0000003c0c0b7812 */ /* 0x000fca00078ec0ff */
[----:B------:R-:W-:Y:S02]  /*05b0*/  IMAD.IADD R11, R8, 0x1, R11 ;  /* 0x00000001080b7824 */ /* 0x000fe400078e020b */
[----:B0-----:R-:W-:-:S03]  /*05c0*/  IMAD.WIDE R8, R9, 0x4, R2 ;  /* 0x0000000409087825 */ /* 0x001fc600078e0202 */
[----:B------:R-:W-:Y:S02]  /*05d0*/  LEA R11, R11, UR4, 0x2 ;  /* 0x000000040b0b7c11 */ /* 0x000fe4000f8e10ff */
[----:B--2---:R0:W-:Y:S02]  /*05e0*/  @!P1 STG.E.128 desc[UR6][R8.64], R4 ;  /* 0x0000000408009986 */ /* 0x0041e4000c101d06 */
[----:B0-----:R-:W-:Y:S05]  /*05f0*/  @P0 EXIT ;  /* 0x000000000000094d */ /* 0x001fea0003800000 */
[----:B------:R-:W1:Y:S01]  /*0600*/  LDS.128 R12, [R11+0x800] ;  /* 0x000800000b0c7984 */ /* 0x000e620000000c00 */
[----:B0-----:R-:W-:-:S04]  /*0610*/  IMAD R5, R0, 0x20, R10 ;  /* 0x0000002000057824 */ /* 0x001fc800078e020a */
[----:B------:R-:W-:-:S05]  /*0620*/  IMAD.WIDE R2, R5, 0x4, R2 ;  /* 0x0000000405027825 */ /* 0x000fca00078e0202 */
[----:B-1----:R-:W-:Y:S01]  /*0630*/  STG.E.128 desc[UR6][R2.64], R12 ;  /* 0x0000000c02007986 */ /* 0x002fe2000c101d06 */
[----:B------:R-:W-:Y:S05]  /*0640*/  EXIT ;  /* 0x000000000000794d */ /* 0x000fea0003800000 */
.L_x_0:
[----:B------:R-:W-:-:S00]  /*0650*/  BRA `(.L_x_0) ;  /* 0xfffffffc00fc7947 */ /* 0x000fc0000383ffff */
[----:B------:R-:W-:-:S00]  /*0660*/  NOP ;  /* 0x0000000000007918 */ /* 0x000fc00000000000 */
        /* <DEDUP_REMOVED lines=9> */
.L_x_1:


//--------------------- .nv.shared.triton_poi_fused_2 --------------------------
	.section	.nv.shared.triton_poi_fused_2,"aw",@nobits
	.sectionflags	@""
	.align	16
	.zero		1024


//--------------------- .nv.constant0.triton_poi_fused_2 --------------------------
	.section	.nv.constant0.triton_poi_fused_2,"a",@progbits
	.sectionflags	@""
	.align	4
.nv.constant0.triton_poi_fused_2:
	.zero		552
